	.headerflags	@"EF_CUDA_TEXMODE_UNIFIED EF_CUDA_64BIT_ADDRESS EF_CUDA_ACCELERATORS EF_CUDA_SM90 EF_CUDA_VIRTUAL_SM(EF_CUDA_SM90)"
	.elftype	@"ET_EXEC"


//--------------------- .nv.info                  --------------------------
	.section	.nv.info,"",@"SHT_CUDA_INFO"
	.align	4


	//----- nvinfo : EIATTR_REGCOUNT
	.align		4
        /*0000*/ 	.byte	0x04, 0x2f
        /*0002*/ 	.short	(.L_3 - .L_2)
	.align		4
.L_2:
        /*0004*/ 	.word	index@(triton_poi_fused__native_batch_norm_legit_no_training_leaky_relu_5)
        /*0008*/ 	.word	0x00000010


	//----- nvinfo : EIATTR_MIN_STACK_SIZE
	.align		4
.L_3:
        /*000c*/ 	.byte	0x04, 0x12
        /*000e*/ 	.short	(.L_5 - .L_4)
	.align		4
.L_4:
        /*0010*/ 	.word	index@(triton_poi_fused__native_batch_norm_legit_no_training_leaky_relu_5)
        /*0014*/ 	.word	0x00000000


	//----- nvinfo : EIATTR_FRAME_SIZE
	.align		4
.L_5:
        /*0018*/ 	.byte	0x04, 0x11
        /*001a*/ 	.short	(.L_7 - .L_6)
	.align		4
.L_6:
        /*001c*/ 	.word	index@(triton_poi_fused__native_batch_norm_legit_no_training_leaky_relu_5)
        /*0020*/ 	.word	0x00000000


	//----- nvinfo : EIATTR_MIN_STACK_SIZE
	.align		4
.L_7:
        /*0024*/ 	.byte	0x04, 0x12
        /*0026*/ 	.short	(.L_9 - .L_8)
	.align		4
.L_8:
        /*0028*/ 	.word	index@(triton_poi_fused__native_batch_norm_legit_no_training_leaky_relu_5)
        /*002c*/ 	.word	0x00000000
.L_9:


//--------------------- .nv.info.triton_poi_fused__native_batch_norm_legit_no_training_leaky_relu_5 --------------------------
	.section	.nv.info.triton_poi_fused__native_batch_norm_legit_no_training_leaky_relu_5,"",@"SHT_CUDA_INFO"
	.sectionflags	@""
	.align	4


	//----- nvinfo : EIATTR_CUDA_API_VERSION
	.align		4
        /*0000*/ 	.byte	0x04, 0x37
        /*0002*/ 	.short	(.L_11 - .L_10)
.L_10:
        /*0004*/ 	.word	0x0000007c


	//----- nvinfo : EIATTR_KPARAM_INFO
	.align		4
.L_11:
        /*0008*/ 	.byte	0x04, 0x17
        /*000a*/ 	.short	(.L_13 - .L_12)
.L_12:
        /*000c*/ 	.word	0x00000000
        /*0010*/ 	.short	0x0006
        /*0012*/ 	.short	0x0030
        /*0014*/ 	.byte	0x00, 0xf0, 0x11, 0x00


	//----- nvinfo : EIATTR_KPARAM_INFO
	.align		4
.L_13:
        /*0018*/ 	.byte	0x04, 0x17
        /*001a*/ 	.short	(.L_15 - .L_14)
.L_14:
        /*001c*/ 	.word	0x00000000
        /*0020*/ 	.short	0x0005
        /*0022*/ 	.short	0x0028
        /*0024*/ 	.byte	0x00, 0xf4, 0x21, 0x00


	//----- nvinfo : EIATTR_KPARAM_INFO
	.align		4
.L_15:
        /*0028*/ 	.byte	0x04, 0x17
        /*002a*/ 	.short	(.L_17 - .L_16)
.L_16:
        /*002c*/ 	.word	0x00000000
        /*0030*/ 	.short	0x0004
        /*0032*/ 	.short	0x0020
        /*0034*/ 	.byte	0x00, 0xf4, 0x21, 0x00


	//----- nvinfo : EIATTR_KPARAM_INFO
	.align		4
.L_17:
        /*0038*/ 	.byte	0x04, 0x17
        /*003a*/ 	.short	(.L_19 - .L_18)
.L_18:
        /*003c*/ 	.word	0x00000000
        /*0040*/ 	.short	0x0003
        /*0042*/ 	.short	0x0018
        /*0044*/ 	.byte	0x00, 0xf4, 0x21, 0x00


	//----- nvinfo : EIATTR_KPARAM_INFO
	.align		4
.L_19:
        /*0048*/ 	.byte	0x04, 0x17
        /*004a*/ 	.short	(.L_21 - .L_20)
.L_20:
        /*004c*/ 	.word	0x00000000
        /*0050*/ 	.short	0x0002
        /*0052*/ 	.short	0x0010
        /*0054*/ 	.byte	0x00, 0xf4, 0x21, 0x00


	//----- nvinfo : EIATTR_KPARAM_INFO
	.align		4
.L_21:
        /*0058*/ 	.byte	0x04, 0x17
        /*005a*/ 	.short	(.L_23 - .L_22)
.L_22:
        /*005c*/ 	.word	0x00000000
        /*0060*/ 	.short	0x0001
        /*0062*/ 	.short	0x0008
        /*0064*/ 	.byte	0x00, 0xf4, 0x21, 0x00


	//----- nvinfo : EIATTR_KPARAM_INFO
	.align		4
.L_23:
        /*0068*/ 	.byte	0x04, 0x17
        /*006a*/ 	.short	(.L_25 - .L_24)
.L_24:
        /*006c*/ 	.word	0x00000000
        /*0070*/ 	.short	0x0000
        /*0072*/ 	.short	0x0000
        /*0074*/ 	.byte	0x00, 0xf4, 0x21, 0x00


	//----- nvinfo : EIATTR_SPARSE_MMA_MASK
	.align		4
.L_25:
        /*0078*/ 	.byte	0x03, 0x50
        /*007a*/ 	.short	0x0000


	//----- nvinfo : EIATTR_MAXREG_COUNT
	.align		4
        /*007c*/ 	.byte	0x03, 0x1b
        /*007e*/ 	.short	0x00ff


	//----- nvinfo : EIATTR_EXIT_INSTR_OFFSETS
	.align		4
        /*0080*/ 	.byte	0x04, 0x1c
        /*0082*/ 	.short	(.L_27 - .L_26)


	//   ....[0]....
.L_26:
        /*0084*/ 	.word	0x00000300


	//----- nvinfo : EIATTR_REQNTID
	.align		4
.L_27:
        /*0088*/ 	.byte	0x04, 0x10
        /*008a*/ 	.short	(.L_29 - .L_28)
.L_28:
        /*008c*/ 	.word	0x00000080
        /*0090*/ 	.word	0x00000001
        /*0094*/ 	.word	0x00000001


	//----- nvinfo : EIATTR_CBANK_PARAM_SIZE
	.align		4
.L_29:
        /*0098*/ 	.byte	0x03, 0x19
        /*009a*/ 	.short	0x0034


	//----- nvinfo : EIATTR_PARAM_CBANK
	.align		4
        /*009c*/ 	.byte	0x04, 0x0a
        /*009e*/ 	.short	(.L_31 - .L_30)
	.align		4
.L_30:
        /*00a0*/ 	.word	index@(.nv.constant0.triton_poi_fused__native_batch_norm_legit_no_training_leaky_relu_5)
        /*00a4*/ 	.short	0x0210
        /*00a6*/ 	.short	0x0034


	//----- nvinfo : EIATTR_SW_WAR
	.align		4
.L_31:
        /*00a8*/ 	.byte	0x04, 0x36
        /*00aa*/ 	.short	(.L_33 - .L_32)
.L_32:
        /*00ac*/ 	.word	0x00000008
.L_33:


//--------------------- .nv.callgraph             --------------------------
	.section	.nv.callgraph,"",@"SHT_CUDA_CALLGRAPH"
	.align	4
	.sectionentsize	8
	.align		4
        /*0000*/ 	.word	0x00000000
	.align		4
        /*0004*/ 	.word	0xffffffff
	.align		4
        /*0008*/ 	.word	0x00000000
	.align		4
        /*000c*/ 	.word	0xfffffffe
	.align		4
        /*0010*/ 	.word	0x00000000
	.align		4
        /*0014*/ 	.word	0xfffffffd
	.align		4
        /*0018*/ 	.word	0x00000000
	.align		4
        /*001c*/ 	.word	0xfffffffc


//--------------------- .nv.constant4             --------------------------
	.section	.nv.constant4,"a",@progbits
	.align	8
	.align		8
.nv.constant4:
        /*0000*/ 	.dword	_$_str
	.align		8
        /*0008*/ 	.dword	_$_str_$_2


//--------------------- .text.triton_poi_fused__native_batch_norm_legit_no_training_leaky_relu_5 --------------------------
	.section	.text.triton_poi_fused__native_batch_norm_legit_no_training_leaky_relu_5,"ax",@progbits
	.align	128
        .global         triton_poi_fused__native_batch_norm_legit_no_training_leaky_relu_5
        .type           triton_poi_fused__native_batch_norm_legit_no_training_leaky_relu_5,@function
        .size           triton_poi_fused__native_batch_norm_legit_no_training_leaky_relu_5,(.L_x_1 - triton_poi_fused__native_batch_norm_legit_no_training_leaky_relu_5)
        .other          triton_poi_fused__native_batch_norm_legit_no_training_leaky_relu_5,@"STO_CUDA_ENTRY STV_DEFAULT"
triton_poi_fused__native_batch_norm_legit_no_training_leaky_relu_5:
.text.triton_poi_fused__native_batch_norm_legit_no_training_leaky_relu_5:
[----:B------:R-:W-:Y:S01]  /*0000*/  LDC R1, c[0x0][0x28] ;  /* 0x00000a00ff017b82 */ /* 0x000fe20000000800 */
[----:B------:R-:W1:Y:S07]  /*0010*/  S2R R0, SR_TID.X ;  /* 0x0000000000007919 */ /* 0x000e6e0000002100 */
[----:B------:R-:W2:Y:S01]  /*0020*/  LDC.64 R6, c[0x0][0x228] ;  /* 0x00008a00ff067b82 */ /* 0x000ea20000000a00 */
[----:B------:R-:W-:Y:S01]  /*0030*/  ULDC.64 UR4, c[0x0][0x208] ;  /* 0x0000820000047ab9 */ /* 0x000fe20000000a00 */
[----:B------:R-:W3:Y:S06]  /*0040*/  S2R R3, SR_CTAID.X ;  /* 0x0000000000037919 */ /* 0x000eec0000002500 */
[----:B------:R-:W4:Y:S08]  /*0050*/  LDC.64 R4, c[0x0][0x220] ;  /* 0x00008800ff047b82 */ /* 0x000f300000000a00 */
[----:B------:R-:W5:Y:S08]  /*0060*/  LDC.64 R8, c[0x0][0x230] ;  /* 0x00008c00ff087b82 */ /* 0x000f700000000a00 */
[----:B------:R-:W4:Y:S01]  /*0070*/  LDC.64 R10, c[0x0][0x238] ;  /* 0x00008e00ff0a7b82 */ /* 0x000f220000000a00 */
[----:B-1----:R-:W-:-:S02]  /*0080*/  LOP3.LUT R0, R0, 0x7f, RZ, 0xc0, !PT ;  /* 0x0000007f00007812 */ /* 0x002fc400078ec0ff */
[----:B---3--:R-:W-:Y:S02]  /*0090*/  SHF.R.S32.HI R2, RZ, 0x18, R3 ;  /* 0x00000018ff027819 */ /* 0x008fe40000011403 */
[----:B------:R-:W-:Y:S02]  /*00a0*/  LEA R0, R3, R0, 0x7 ;  /* 0x0000000003007211 */ /* 0x000fe400078e38ff */
[----:B------:R-:W-:-:S04]  /*00b0*/  SGXT R3, R2, 0x1 ;  /* 0x000000010203781a */ /* 0x000fc80000000200 */
[----:B------:R-:W-:-:S04]  /*00c0*/  LEA.HI R3, R3, R0, RZ, 0x4 ;  /* 0x0000000003037211 */ /* 0x000fc800078f20ff */
[--C-:B------:R-:W-:Y:S02]  /*00d0*/  SHF.R.S32.HI R2, RZ, 0x4, R3.reuse ;  /* 0x00000004ff027819 */ /* 0x100fe40000011403 */
[----:B------:R-:W-:-:S04]  /*00e0*/  SHF.R.S32.HI R3, RZ, 0x1f, R3 ;  /* 0x0000001fff037819 */ /* 0x000fc80000011403 */
[----:B------:R-:W-:-:S04]  /*00f0*/  LEA.HI R3, R3, R2, RZ, 0x9 ;  /* 0x0000000203037211 */ /* 0x000fc800078f48ff */
[----:B------:R-:W-:-:S04]  /*0100*/  LOP3.LUT R3, R3, 0xfffffe00, RZ, 0xc0, !PT ;  /* 0xfffffe0003037812 */ /* 0x000fc800078ec0ff */
[----:B------:R-:W-:Y:S02]  /*0110*/  IADD3 R13, R2, -R3, RZ ;  /* 0x80000003020d7210 */ /* 0x000fe40007ffe0ff */
[----:B------:R-:W1:Y:S03]  /*0120*/  LDC.64 R2, c[0x0][0x218] ;  /* 0x00008600ff027b82 */ /* 0x000e660000000a00 */
[----:B--2---:R-:W-:-:S06]  /*0130*/  IMAD.WIDE R6, R13, 0x4, R6 ;  /* 0x000000040d067825 */ /* 0x004fcc00078e0206 */
[----:B------:R-:W2:Y:S01]  /*0140*/  LDG.E.EL R6, desc[UR4][R6.64] ;  /* 0x0000000406067981 */ /* 0x000ea2000c2e1900 */
[----:B----4-:R-:W-:-:S04]  /*0150*/  IMAD.WIDE R4, R13, 0x4, R4 ;  /* 0x000000040d047825 */ /* 0x010fc800078e0204 */
[C---:B-----5:R-:W-:Y:S02]  /*0160*/  IMAD.WIDE R8, R13.reuse, 0x4, R8 ;  /* 0x000000040d087825 */ /* 0x060fe400078e0208 */
[----:B------:R3:W4:Y:S02]  /*0170*/  LDG.E.EL R5, desc[UR4][R4.64] ;  /* 0x0000000404057981 */ /* 0x000724000c2e1900 */
[----:B0-----:R-:W-:Y:S02]  /*0180*/  IMAD.WIDE R10, R13, 0x4, R10 ;  /* 0x000000040d0a7825 */ /* 0x001fe400078e020a */
[----:B------:R-:W5:Y:S02]  /*0190*/  LDG.E.EL R8, desc[UR4][R8.64] ;  /* 0x0000000408087981 */ /* 0x000f64000c2e1900 */
[----:B-1----:R-:W-:Y:S02]  /*01a0*/  IMAD.WIDE R2, R0, 0x4, R2 ;  /* 0x0000000400027825 */ /* 0x002fe400078e0202 */
[----:B------:R-:W5:Y:S04]  /*01b0*/  LDG.E.EL R11, desc[UR4][R10.64] ;  /* 0x000000040a0b7981 */ /* 0x000f68000c2e1900 */
[----:B------:R-:W4:Y:S01]  /*01c0*/  LDG.E R2, desc[UR4][R2.64] ;  /* 0x0000000402027981 */ /* 0x000f22000c1e1900 */
[----:B---3--:R-:W-:Y:S01]  /*01d0*/  HFMA2.MMA R4, -RZ, RZ, 1.625, 0 ;  /* 0x3e800000ff047435 */ /* 0x008fe200000001ff */
[----:B--2---:R-:W-:-:S04]  /*01e0*/  FADD R6, R6, 9.9999997473787516356e-06 ;  /* 0x3727c5ac06067421 */ /* 0x004fc80000000000 */
[----:B------:R-:W0:Y:S02]  /*01f0*/  MUFU.SQRT R7, R6 ;  /* 0x0000000600077308 */ /* 0x000e240000002000 */
[C---:B0-----:R-:W-:Y:S02]  /*0200*/  FSETP.GT.AND P0, PT, R7.reuse, 8.50705917302346158658e+37, PT ;  /* 0x7e8000000700780b */ /* 0x041fe40003f04000 */
[----:B------:R-:W-:-:S11]  /*0210*/  FSETP.GEU.AND P1, PT, R7, 1.175494350822287508e-38, PT ;  /* 0x008000000700780b */ /* 0x000fd60003f2e000 */
[----:B------:R-:W-:-:S04]  /*0220*/  @P0 FMUL R7, R7, 0.25 ;  /* 0x3e80000007070820 */ /* 0x000fc80000400000 */
[----:B------:R-:W-:-:S06]  /*0230*/  @!P1 FMUL R7, R7, 16777216 ;  /* 0x4b80000007079820 */ /* 0x000fcc0000400000 */
[----:B------:R-:W0:Y:S01]  /*0240*/  MUFU.RCP R7, R7 ;  /* 0x0000000700077308 */ /* 0x000e220000001000 */
[----:B------:R-:W-:Y:S01]  /*0250*/  FSEL R4, R4, 1, P0 ;  /* 0x3f80000004047808 */ /* 0x000fe20000000000 */
[----:B----4-:R-:W-:Y:S02]  /*0260*/  FADD R5, R2, -R5 ;  /* 0x8000000502057221 */ /* 0x010fe40000000000 */
[----:B------:R-:W1:Y:S02]  /*0270*/  LDC.64 R2, c[0x0][0x210] ;  /* 0x00008400ff027b82 */ /* 0x000e640000000a00 */
[----:B------:R-:W-:-:S04]  /*0280*/  @!P1 FMUL R4, R4, 16777216 ;  /* 0x4b80000004049820 */ /* 0x000fc80000400000 */
[----:B0-----:R-:W-:-:S04]  /*0290*/  FMUL R4, R7, R4 ;  /* 0x0000000407047220 */ /* 0x001fc80000400000 */
[----:B------:R-:W-:-:S04]  /*02a0*/  FMUL R4, R5, R4 ;  /* 0x0000000405047220 */ /* 0x000fc80000400000 */
[----:B-----5:R-:W-:-:S05]  /*02b0*/  FFMA R11, R8, R4, R11 ;  /* 0x00000004080b7223 */ /* 0x020fca000000000b */
[----:B------:R-:W-:Y:S01]  /*02c0*/  FSETP.GT.AND P0, PT, R11, RZ, PT ;  /* 0x000000ff0b00720b */ /* 0x000fe20003f04000 */
[----:B-1----:R-:W-:-:S12]  /*02d0*/  IMAD.WIDE R2, R0, 0x4, R2 ;  /* 0x0000000400027825 */ /* 0x002fd800078e0202 */
[----:B------:R-:W-:-:S05]  /*02e0*/  @!P0 FMUL R11, R11, 0.10000000149011611938 ;  /* 0x3dcccccd0b0b8820 */ /* 0x000fca0000400000 */
[----:B------:R-:W-:Y:S01]  /*02f0*/  STG.E desc[UR4][R2.64], R11 ;  /* 0x0000000b02007986 */ /* 0x000fe2000c101904 */
[----:B------:R-:W-:Y:S05]  /*0300*/  EXIT ;  /* 0x000000000000794d */ /* 0x000fea0003800000 */
.L_x_0:
[----:B------:R-:W-:-:S00]  /*0310*/  BRA `(.L_x_0) ;  /* 0xfffffffc00fc7947 */ /* 0x000fc0000383ffff */
[----:B------:R-:W-:-:S00]  /*0320*/  NOP ;  /* 0x0000000000007918 */ /* 0x000fc00000000000 */
        /* <DEDUP_REMOVED lines=13> */
.L_x_1:


//--------------------- .nv.global.init           --------------------------
	.section	.nv.global.init,"aw",@progbits
.nv.global.init:
	.type		_$_str,@object
	.size		_$_str,(_$_str_$_2 - _$_str)
_$_str:
        /*0000*/ 	.byte	0x5f, 0x5f, 0x43, 0x55, 0x44, 0x41, 0x5f, 0x46, 0x54, 0x5a, 0x00
	.type		_$_str_$_2,@object
	.size		_$_str_$_2,(.L_1 - _$_str_$_2)
_$_str_$_2:
        /*000b*/ 	.byte	0x5f, 0x5f, 0x43, 0x55, 0x44, 0x41, 0x5f, 0x50, 0x52, 0x45, 0x43, 0x5f, 0x53, 0x51, 0x52, 0x54
        /*001b*/ 	.byte	0x00
.L_1:


//--------------------- .nv.constant0.triton_poi_fused__native_batch_norm_legit_no_training_leaky_relu_5 --------------------------
	.section	.nv.constant0.triton_poi_fused__native_batch_norm_legit_no_training_leaky_relu_5,"a",@progbits
	.sectionflags	@""
	.align	4
.nv.constant0.triton_poi_fused__native_batch_norm_legit_no_training_leaky_relu_5:
	.zero		580
